//
// Generated by NVIDIA NVVM Compiler
//
// Compiler Build ID: CL-36424714
// Cuda compilation tools, release 13.0, V13.0.88
// Based on NVVM 20.0.0
//

.version 9.0
.target sm_100
.address_size 64

	// .globl	_Z6kernalPbS_ii

.visible .entry _Z6kernalPbS_ii(
	.param .u64 .ptr .align 1 _Z6kernalPbS_ii_param_0,
	.param .u64 .ptr .align 1 _Z6kernalPbS_ii_param_1,
	.param .u32 _Z6kernalPbS_ii_param_2,
	.param .u32 _Z6kernalPbS_ii_param_3
)
{
	.reg .pred 	%p<23>;
	.reg .b16 	%rs<13>;
	.reg .b32 	%r<53>;
	.reg .b64 	%rd<29>;

	ld.param.u64 	%rd2, [_Z6kernalPbS_ii_param_0];
	ld.param.u64 	%rd3, [_Z6kernalPbS_ii_param_1];
	ld.param.u32 	%r5, [_Z6kernalPbS_ii_param_2];
	ld.param.u32 	%r6, [_Z6kernalPbS_ii_param_3];
	cvta.to.global.u64 	%rd1, %rd3;
	mov.u32 	%r7, %tid.y;
	mov.u32 	%r8, %ctaid.y;
	mov.u32 	%r9, %ntid.y;
	mad.lo.s32 	%r1, %r8, %r9, %r7;
	mov.u32 	%r10, %tid.x;
	mov.u32 	%r11, %ctaid.x;
	mov.u32 	%r12, %ntid.x;
	mad.lo.s32 	%r2, %r11, %r12, %r10;
	setp.ge.s32 	%p1, %r1, %r6;
	@%p1 bra 	$L__BB0_8;
	setp.lt.s32 	%p2, %r2, 0;
	setp.ge.s32 	%p3, %r2, %r5;
	or.pred  	%p4, %p2, %p3;
	@%p4 bra 	$L__BB0_8;
	cvta.to.global.u64 	%rd4, %rd2;
	add.s32 	%r13, %r5, -1;
	add.s32 	%r14, %r6, -1;
	add.s32 	%r15, %r1, -1;
	setp.eq.s32 	%p5, %r1, 0;
	setp.gt.u32 	%p6, %r1, %r6;
	selp.b32 	%r16, 0, %r15, %p6;
	selp.b32 	%r17, %r14, %r16, %p5;
	setp.eq.s32 	%p7, %r2, 0;
	mul.lo.s32 	%r18, %r17, %r5;
	add.s32 	%r19, %r2, -1;
	selp.b32 	%r20, %r13, %r19, %p7;
	add.s32 	%r21, %r20, %r18;
	cvt.s64.s32 	%rd5, %r21;
	add.s64 	%rd6, %rd4, %rd5;
	ld.global.u8 	%rs2, [%rd6];
	setp.ne.s16 	%p8, %rs2, 0;
	selp.u32 	%r22, 1, 0, %p8;
	selp.b32 	%r23, %r13, %r2, %p7;
	add.s32 	%r24, %r23, %r18;
	cvt.s64.s32 	%rd7, %r24;
	add.s64 	%rd8, %rd4, %rd7;
	ld.global.u8 	%rs3, [%rd8];
	setp.ne.s16 	%p9, %rs3, 0;
	selp.u32 	%r25, 1, 0, %p9;
	add.s32 	%r26, %r22, %r25;
	add.s32 	%r27, %r2, 1;
	selp.b32 	%r28, %r13, %r27, %p7;
	add.s32 	%r29, %r28, %r18;
	cvt.s64.s32 	%rd9, %r29;
	add.s64 	%rd10, %rd4, %rd9;
	ld.global.u8 	%rs4, [%rd10];
	setp.ne.s16 	%p10, %rs4, 0;
	selp.u32 	%r30, 1, 0, %p10;
	add.s32 	%r31, %r26, %r30;
	mul.lo.s32 	%r32, %r1, %r5;
	cvt.s64.s32 	%rd11, %r32;
	cvt.u64.u32 	%rd12, %r2;
	add.s64 	%rd13, %rd12, %rd11;
	add.s64 	%rd14, %rd4, %rd13;
	ld.global.u8 	%rs5, [%rd14+-1];
	setp.ne.s16 	%p11, %rs5, 0;
	selp.u32 	%r33, 1, 0, %p11;
	add.s32 	%r34, %r31, %r33;
	ld.global.u8 	%rs6, [%rd14+1];
	setp.ne.s16 	%p12, %rs6, 0;
	selp.u32 	%r35, 1, 0, %p12;
	add.s32 	%r36, %r34, %r35;
	add.s32 	%r37, %r1, 1;
	setp.lt.u32 	%p13, %r37, %r6;
	selp.b32 	%r38, %r37, 0, %p13;
	setp.lt.s32 	%p14, %r27, %r5;
	mul.lo.s32 	%r39, %r38, %r5;
	selp.b32 	%r40, %r19, 0, %p14;
	add.s32 	%r41, %r40, %r39;
	cvt.s64.s32 	%rd15, %r41;
	add.s64 	%rd16, %rd4, %rd15;
	ld.global.u8 	%rs7, [%rd16];
	setp.ne.s16 	%p15, %rs7, 0;
	selp.u32 	%r42, 1, 0, %p15;
	add.s32 	%r43, %r36, %r42;
	selp.b32 	%r44, %r2, 0, %p14;
	add.s32 	%r45, %r44, %r39;
	cvt.s64.s32 	%rd17, %r45;
	add.s64 	%rd18, %rd4, %rd17;
	ld.global.u8 	%rs8, [%rd18];
	setp.ne.s16 	%p16, %rs8, 0;
	selp.u32 	%r46, 1, 0, %p16;
	add.s32 	%r47, %r43, %r46;
	selp.b32 	%r48, %r27, 0, %p14;
	add.s32 	%r49, %r48, %r39;
	cvt.s64.s32 	%rd19, %r49;
	add.s64 	%rd20, %rd4, %rd19;
	ld.global.u8 	%rs9, [%rd20];
	setp.ne.s16 	%p17, %rs9, 0;
	selp.u32 	%r50, 1, 0, %p17;
	add.s32 	%r51, %r47, %r50;
	add.s32 	%r4, %r32, %r2;
	cvt.s64.s32 	%rd21, %r4;
	add.s64 	%rd22, %rd4, %rd21;
	ld.global.u8 	%rs1, [%rd22];
	setp.ne.s16 	%p18, %rs1, 0;
	setp.ne.s32 	%p19, %r51, 3;
	or.pred  	%p20, %p18, %p19;
	@%p20 bra 	$L__BB0_4;
	add.s64 	%rd28, %rd1, %rd21;
	mov.b16 	%rs12, 1;
	st.global.u8 	[%rd28], %rs12;
	bra.uni 	$L__BB0_8;
$L__BB0_4:
	setp.eq.s16 	%p21, %rs1, 0;
	@%p21 bra 	$L__BB0_8;
	add.s32 	%r52, %r51, -4;
	setp.gt.u32 	%p22, %r52, -3;
	@%p22 bra 	$L__BB0_7;
	add.s64 	%rd26, %rd1, %rd21;
	mov.b16 	%rs11, 0;
	st.global.u8 	[%rd26], %rs11;
	bra.uni 	$L__BB0_8;
$L__BB0_7:
	add.s64 	%rd24, %rd1, %rd21;
	mov.b16 	%rs10, 1;
	st.global.u8 	[%rd24], %rs10;
$L__BB0_8:
	ret;

}
	// .globl	_Z6renderPbPhii
.visible .entry _Z6renderPbPhii(
	.param .u64 .ptr .align 1 _Z6renderPbPhii_param_0,
	.param .u64 .ptr .align 1 _Z6renderPbPhii_param_1,
	.param .u32 _Z6renderPbPhii_param_2,
	.param .u32 _Z6renderPbPhii_param_3
)
{
	.reg .pred 	%p<3>;
	.reg .b16 	%rs<4>;
	.reg .b32 	%r<8>;
	.reg .b64 	%rd<17>;

	ld.param.u64 	%rd2, [_Z6renderPbPhii_param_0];
	ld.param.u64 	%rd3, [_Z6renderPbPhii_param_1];
	ld.param.u32 	%r3, [_Z6renderPbPhii_param_2];
	ld.param.u32 	%r4, [_Z6renderPbPhii_param_3];
	cvta.to.global.u64 	%rd1, %rd3;
	mul.lo.s32 	%r1, %r4, %r3;
	mov.u32 	%r5, %tid.x;
	mov.u32 	%r6, %ctaid.x;
	mov.u32 	%r7, %ntid.x;
	mad.lo.s32 	%r2, %r6, %r7, %r5;
	setp.ge.s32 	%p1, %r2, %r1;
	@%p1 bra 	$L__BB1_4;
	cvta.to.global.u64 	%rd4, %rd2;
	cvt.s64.s32 	%rd5, %r2;
	add.s64 	%rd6, %rd4, %rd5;
	ld.global.u8 	%rs1, [%rd6];
	setp.eq.s16 	%p2, %rs1, 0;
	@%p2 bra 	$L__BB1_3;
	add.s64 	%rd8, %rd1, %rd5;
	mov.b16 	%rs2, 255;
	st.global.u8 	[%rd8], %rs2;
	cvt.s64.s32 	%rd9, %r1;
	add.s64 	%rd10, %rd8, %rd9;
	st.global.u8 	[%rd10], %rs2;
	add.s64 	%rd11, %rd10, %rd9;
	st.global.u8 	[%rd11], %rs2;
	bra.uni 	$L__BB1_4;
$L__BB1_3:
	add.s64 	%rd13, %rd1, %rd5;
	mov.b16 	%rs3, 0;
	st.global.u8 	[%rd13], %rs3;
	cvt.s64.s32 	%rd14, %r1;
	add.s64 	%rd15, %rd13, %rd14;
	st.global.u8 	[%rd15], %rs3;
	add.s64 	%rd16, %rd15, %rd14;
	st.global.u8 	[%rd16], %rs3;
$L__BB1_4:
	ret;

}


// ===== COMPILED SASS (sm_100) =====

	.target	sm_100

	.elftype	@"ET_EXEC"


//--------------------- .note.nv.tkinfo           --------------------------
	.section	.note.nv.tkinfo,"",@"SHT_NOTE"
	.sectionflags	@"SHF_NOTE_NV_TKINFO"
	.tkinfo
        /*0018*/ 	.word	0x00000002
        /*0030*/ 	.string	""
        /*0030*/ 	.string	"ptxas"
        /*0030*/ 	.string	"Cuda compilation tools, release 13.0, V13.0.88"
        /*0030*/ 	.string	"Build cuda_13.0.r13.0/compiler.36424714_0"
        /*0030*/ 	.string	"-arch sm_100 -m 64 "



//--------------------- .note.nv.cuinfo           --------------------------
	.section	.note.nv.cuinfo,"",@"SHT_NOTE"
	.sectionflags	@"SHF_NOTE_NV_CUINFO"
        /*0018*/ 	.short	0x0002
        /*001a*/ 	.short	0x0064
        /*001c*/ 	.short	0x0082
	.zero		2


//--------------------- .nv.info                  --------------------------
	.section	.nv.info,"",@"SHT_CUDA_INFO"
	.align	4


	//----- nvinfo : EIATTR_REGCOUNT
	.align		4
        /*0000*/ 	.byte	0x04, 0x2f
        /*0002*/ 	.short	(.L_1 - .L_0)
	.align		4
.L_0:
        /*0004*/ 	.word	index@(_Z6kernalPbS_ii)
        /*0008*/ 	.word	0x00000016


	//----- nvinfo : EIATTR_FRAME_SIZE
	.align		4
.L_1:
        /*000c*/ 	.byte	0x04, 0x11
        /*000e*/ 	.short	(.L_3 - .L_2)
	.align		4
.L_2:
        /*0010*/ 	.word	index@(_Z6kernalPbS_ii)
        /*0014*/ 	.word	0x00000000


	//----- nvinfo : EIATTR_REGCOUNT
	.align		4
.L_3:
        /*0018*/ 	.byte	0x04, 0x2f
        /*001a*/ 	.short	(.L_5 - .L_4)
	.align		4
.L_4:
        /*001c*/ 	.word	index@(_Z6renderPbPhii)
        /*0020*/ 	.word	0x0000000a


	//----- nvinfo : EIATTR_FRAME_SIZE
	.align		4
.L_5:
        /*0024*/ 	.byte	0x04, 0x11
        /*0026*/ 	.short	(.L_7 - .L_6)
	.align		4
.L_6:
        /*0028*/ 	.word	index@(_Z6renderPbPhii)
        /*002c*/ 	.word	0x00000000


	//----- nvinfo : EIATTR_MIN_STACK_SIZE
	.align		4
.L_7:
        /*0030*/ 	.byte	0x04, 0x12
        /*0032*/ 	.short	(.L_9 - .L_8)
	.align		4
.L_8:
        /*0034*/ 	.word	index@(_Z6renderPbPhii)
        /*0038*/ 	.word	0x00000000


	//----- nvinfo : EIATTR_MIN_STACK_SIZE
	.align		4
.L_9:
        /*003c*/ 	.byte	0x04, 0x12
        /*003e*/ 	.short	(.L_11 - .L_10)
	.align		4
.L_10:
        /*0040*/ 	.word	index@(_Z6kernalPbS_ii)
        /*0044*/ 	.word	0x00000000
.L_11:


//--------------------- .nv.compat                --------------------------
	.section	.nv.compat,"",@"SHT_CUDA_COMPAT_INFO"
	.align	4
        /*0000*/ 	.byte	0x02, 0x09, 0x00, 0x00, 0x02, 0x02, 0x01, 0x00, 0x02, 0x05, 0x05, 0x00, 0x03, 0x07, 0x01, 0x01
        /*0010*/ 	.byte	0x02, 0x03, 0x00, 0x00, 0x02, 0x06, 0x01, 0x00, 0x04, 0x0b, 0x08, 0x00, 0x09, 0x00, 0x00, 0x00
        /*0020*/ 	.byte	0x00, 0x00, 0x00, 0x00


//--------------------- .nv.info._Z6renderPbPhii  --------------------------
	.section	.nv.info._Z6renderPbPhii,"",@"SHT_CUDA_INFO"
	.sectionflags	@""
	.align	4


	//----- nvinfo : EIATTR_CUDA_API_VERSION
	.align		4
        /*0000*/ 	.byte	0x04, 0x37
        /*0002*/ 	.short	(.L_13 - .L_12)
.L_12:
        /*0004*/ 	.word	0x00000082


	//----- nvinfo : EIATTR_KPARAM_INFO
	.align		4
.L_13:
        /*0008*/ 	.byte	0x04, 0x17
        /*000a*/ 	.short	(.L_15 - .L_14)
.L_14:
        /*000c*/ 	.word	0x00000000
        /*0010*/ 	.short	0x0003
        /*0012*/ 	.short	0x0014
        /*0014*/ 	.byte	0x00, 0xf0, 0x11, 0x00


	//----- nvinfo : EIATTR_KPARAM_INFO
	.align		4
.L_15:
        /*0018*/ 	.byte	0x04, 0x17
        /*001a*/ 	.short	(.L_17 - .L_16)
.L_16:
        /*001c*/ 	.word	0x00000000
        /*0020*/ 	.short	0x0002
        /*0022*/ 	.short	0x0010
        /*0024*/ 	.byte	0x00, 0xf0, 0x11, 0x00


	//----- nvinfo : EIATTR_KPARAM_INFO
	.align		4
.L_17:
        /*0028*/ 	.byte	0x04, 0x17
        /*002a*/ 	.short	(.L_19 - .L_18)
.L_18:
        /*002c*/ 	.word	0x00000000
        /*0030*/ 	.short	0x0001
        /*0032*/ 	.short	0x0008
        /*0034*/ 	.byte	0x00, 0xf5, 0x21, 0x00


	//----- nvinfo : EIATTR_KPARAM_INFO
	.align		4
.L_19:
        /*0038*/ 	.byte	0x04, 0x17
        /*003a*/ 	.short	(.L_21 - .L_20)
.L_20:
        /*003c*/ 	.word	0x00000000
        /*0040*/ 	.short	0x0000
        /*0042*/ 	.short	0x0000
        /*0044*/ 	.byte	0x00, 0xf5, 0x21, 0x00


	//----- nvinfo : EIATTR_SPARSE_MMA_MASK
	.align		4
.L_21:
        /*0048*/ 	.byte	0x03, 0x50
        /*004a*/ 	.short	0x0000


	//----- nvinfo : EIATTR_MAXREG_COUNT
	.align		4
        /*004c*/ 	.byte	0x03, 0x1b
        /*004e*/ 	.short	0x00ff


	//----- nvinfo : EIATTR_MERCURY_ISA_VERSION
	.align		4
        /*0050*/ 	.byte	0x03, 0x5f
        /*0052*/ 	.short	0x0101


	//----- nvinfo : EIATTR_VRC_CTA_INIT_COUNT
	.align		4
        /*0054*/ 	.byte	0x02, 0x4a
	.zero		1
	.zero		1


	//----- nvinfo : EIATTR_EXIT_INSTR_OFFSETS
	.align		4
        /*0058*/ 	.byte	0x04, 0x1c
        /*005a*/ 	.short	(.L_23 - .L_22)


	//   ....[0]....
.L_22:
        /*005c*/ 	.word	0x00000080


	//   ....[1]....
        /*0060*/ 	.word	0x000001d0


	//   ....[2]....
        /*0064*/ 	.word	0x00000290


	//----- nvinfo : EIATTR_CRS_STACK_SIZE
	.align		4
.L_23:
        /*0068*/ 	.byte	0x04, 0x1e
        /*006a*/ 	.short	(.L_25 - .L_24)
.L_24:
        /*006c*/ 	.word	0x00000000


	//----- nvinfo : EIATTR_CBANK_PARAM_SIZE
	.align		4
.L_25:
        /*0070*/ 	.byte	0x03, 0x19
        /*0072*/ 	.short	0x0018


	//----- nvinfo : EIATTR_PARAM_CBANK
	.align		4
        /*0074*/ 	.byte	0x04, 0x0a
        /*0076*/ 	.short	(.L_27 - .L_26)
	.align		4
.L_26:
        /*0078*/ 	.word	index@(.nv.constant0._Z6renderPbPhii)
        /*007c*/ 	.short	0x0380
        /*007e*/ 	.short	0x0018


	//----- nvinfo : EIATTR_SW_WAR
	.align		4
.L_27:
        /*0080*/ 	.byte	0x04, 0x36
        /*0082*/ 	.short	(.L_29 - .L_28)
.L_28:
        /*0084*/ 	.word	0x00000008
.L_29:


//--------------------- .nv.info._Z6kernalPbS_ii  --------------------------
	.section	.nv.info._Z6kernalPbS_ii,"",@"SHT_CUDA_INFO"
	.sectionflags	@""
	.align	4


	//----- nvinfo : EIATTR_CUDA_API_VERSION
	.align		4
        /*0000*/ 	.byte	0x04, 0x37
        /*0002*/ 	.short	(.L_31 - .L_30)
.L_30:
        /*0004*/ 	.word	0x00000082


	//----- nvinfo : EIATTR_KPARAM_INFO
	.align		4
.L_31:
        /*0008*/ 	.byte	0x04, 0x17
        /*000a*/ 	.short	(.L_33 - .L_32)
.L_32:
        /*000c*/ 	.word	0x00000000
        /*0010*/ 	.short	0x0003
        /*0012*/ 	.short	0x0014
        /*0014*/ 	.byte	0x00, 0xf0, 0x11, 0x00


	//----- nvinfo : EIATTR_KPARAM_INFO
	.align		4
.L_33:
        /*0018*/ 	.byte	0x04, 0x17
        /*001a*/ 	.short	(.L_35 - .L_34)
.L_34:
        /*001c*/ 	.word	0x00000000
        /*0020*/ 	.short	0x0002
        /*0022*/ 	.short	0x0010
        /*0024*/ 	.byte	0x00, 0xf0, 0x11, 0x00


	//----- nvinfo : EIATTR_KPARAM_INFO
	.align		4
.L_35:
        /*0028*/ 	.byte	0x04, 0x17
        /*002a*/ 	.short	(.L_37 - .L_36)
.L_36:
        /*002c*/ 	.word	0x00000000
        /*0030*/ 	.short	0x0001
        /*0032*/ 	.short	0x0008
        /*0034*/ 	.byte	0x00, 0xf5, 0x21, 0x00


	//----- nvinfo : EIATTR_KPARAM_INFO
	.align		4
.L_37:
        /*0038*/ 	.byte	0x04, 0x17
        /*003a*/ 	.short	(.L_39 - .L_38)
.L_38:
        /*003c*/ 	.word	0x00000000
        /*0040*/ 	.short	0x0000
        /*0042*/ 	.short	0x0000
        /*0044*/ 	.byte	0x00, 0xf5, 0x21, 0x00


	//----- nvinfo : EIATTR_SPARSE_MMA_MASK
	.align		4
.L_39:
        /*0048*/ 	.byte	0x03, 0x50
        /*004a*/ 	.short	0x0000


	//----- nvinfo : EIATTR_MAXREG_COUNT
	.align		4
        /*004c*/ 	.byte	0x03, 0x1b
        /*004e*/ 	.short	0x00ff


	//----- nvinfo : EIATTR_MERCURY_ISA_VERSION
	.align		4
        /*0050*/ 	.byte	0x03, 0x5f
        /*0052*/ 	.short	0x0101


	//----- nvinfo : EIATTR_VRC_CTA_INIT_COUNT
	.align		4
        /*0054*/ 	.byte	0x02, 0x4a
	.zero		1
	.zero		1


	//----- nvinfo : EIATTR_EXIT_INSTR_OFFSETS
	.align		4
        /*0058*/ 	.byte	0x04, 0x1c
        /*005a*/ 	.short	(.L_41 - .L_40)


	//   ....[0]....
.L_40:
        /*005c*/ 	.word	0x000000b0


	//   ....[1]....
        /*0060*/ 	.word	0x000000f0


	//   ....[2]....
        /*0064*/ 	.word	0x00000670


	//   ....[3]....
        /*0068*/ 	.word	0x00000690


	//   ....[4]....
        /*006c*/ 	.word	0x00000700


	//   ....[5]....
        /*0070*/ 	.word	0x00000770


	//----- nvinfo : EIATTR_CBANK_PARAM_SIZE
	.align		4
.L_41:
        /*0074*/ 	.byte	0x03, 0x19
        /*0076*/ 	.short	0x0018


	//----- nvinfo : EIATTR_PARAM_CBANK
	.align		4
        /*0078*/ 	.byte	0x04, 0x0a
        /*007a*/ 	.short	(.L_43 - .L_42)
	.align		4
.L_42:
        /*007c*/ 	.word	index@(.nv.constant0._Z6kernalPbS_ii)
        /*0080*/ 	.short	0x0380
        /*0082*/ 	.short	0x0018


	//----- nvinfo : EIATTR_SW_WAR
	.align		4
.L_43:
        /*0084*/ 	.byte	0x04, 0x36
        /*0086*/ 	.short	(.L_45 - .L_44)
.L_44:
        /*0088*/ 	.word	0x00000008
.L_45:


//--------------------- .nv.callgraph             --------------------------
	.section	.nv.callgraph,"",@"SHT_CUDA_CALLGRAPH"
	.align	4
	.sectionentsize	8
	.align		4
        /*0000*/ 	.word	0x00000000
	.align		4
        /*0004*/ 	.word	0xffffffff
	.align		4
        /*0008*/ 	.word	0x00000000
	.align		4
        /*000c*/ 	.word	0xfffffffe
	.align		4
        /*0010*/ 	.word	0x00000000
	.align		4
        /*0014*/ 	.word	0xfffffffd
	.align		4
        /*0018*/ 	.word	0x00000000
	.align		4
        /*001c*/ 	.word	0xfffffffc


//--------------------- .text._Z6renderPbPhii     --------------------------
	.section	.text._Z6renderPbPhii,"ax",@progbits
	.align	128
        .global         _Z6renderPbPhii
        .type           _Z6renderPbPhii,@function
        .size           _Z6renderPbPhii,(.L_x_3 - _Z6renderPbPhii)
        .other          _Z6renderPbPhii,@"STO_CUDA_ENTRY STV_DEFAULT"
_Z6renderPbPhii:
.text._Z6renderPbPhii:
[----:B------:R-:W-:Y:S01]  /*0000*/  LDC R1, c[0x0][0x37c] ;  /* 0x0000df00ff017b82 */ /* 0x000fe20000000800 */
[----:B------:R-:W0:Y:S07]  /*0010*/  S2R R0, SR_TID.X ;  /* 0x0000000000007919 */ /* 0x000e2e0000002100 */
[----:B------:R-:W0:Y:S01]  /*0020*/  S2UR UR6, SR_CTAID.X ;  /* 0x00000000000679c3 */ /* 0x000e220000002500 */
[----:B------:R-:W1:Y:S07]  /*0030*/  LDCU.64 UR4, c[0x0][0x390] ;  /* 0x00007200ff0477ac */ /* 0x000e6e0008000a00 */
[----:B------:R-:W0:Y:S01]  /*0040*/  LDC R3, c[0x0][0x360] ;  /* 0x0000d800ff037b82 */ /* 0x000e220000000800 */
[----:B-1----:R-:W-:Y:S01]  /*0050*/  UIMAD UR4, UR5, UR4, URZ ;  /* 0x00000004050472a4 */ /* 0x002fe2000f8e02ff */
[----:B0-----:R-:W-:-:S05]  /*0060*/  IMAD R0, R3, UR6, R0 ;  /* 0x0000000603007c24 */ /* 0x001fca000f8e0200 */
[----:B------:R-:W-:-:S13]  /*0070*/  ISETP.GE.AND P0, PT, R0, UR4, PT ;  /* 0x0000000400007c0c */ /* 0x000fda000bf06270 */
[----:B------:R-:W-:Y:S05]  /*0080*/  @P0 EXIT ;  /* 0x000000000000094d */ /* 0x000fea0003800000 */
[----:B------:R-:W0:Y:S01]  /*0090*/  LDCU.64 UR8, c[0x0][0x380] ;  /* 0x00007000ff0877ac */ /* 0x000e220008000a00 */
[----:B------:R-:W-:Y:S01]  /*00a0*/  SHF.R.S32.HI R4, RZ, 0x1f, R0 ;  /* 0x0000001fff047819 */ /* 0x000fe20000011400 */
[----:B------:R-:W1:Y:S01]  /*00b0*/  LDCU.64 UR6, c[0x0][0x358] ;  /* 0x00006b00ff0677ac */ /* 0x000e620008000a00 */
[----:B0-----:R-:W-:-:S04]  /*00c0*/  IADD3 R2, P0, PT, R0, UR8, RZ ;  /* 0x0000000800027c10 */ /* 0x001fc8000ff1e0ff */
[----:B------:R-:W-:-:S05]  /*00d0*/  IADD3.X R3, PT, PT, R4, UR9, RZ, P0, !PT ;  /* 0x0000000904037c10 */ /* 0x000fca00087fe4ff */
[----:B-1----:R-:W2:Y:S02]  /*00e0*/  LDG.E.U8 R2, desc[UR6][R2.64] ;  /* 0x0000000602027981 */ /* 0x002ea4000c1e1100 */
[----:B--2---:R-:W-:-:S13]  /*00f0*/  ISETP.NE.AND P0, PT, R2, RZ, PT ;  /* 0x000000ff0200720c */ /* 0x004fda0003f05270 */
[----:B------:R-:W-:Y:S05]  /*0100*/  @!P0 BRA `(.L_x_0) ;  /* 0x0000000000348947 */ /* 0x000fea0003800000 */
[----:B------:R-:W0:Y:S01]  /*0110*/  LDCU.64 UR8, c[0x0][0x388] ;  /* 0x00007100ff0877ac */ /* 0x000e220008000a00 */
[----:B------:R-:W-:Y:S01]  /*0120*/  USHF.R.S32.HI UR5, URZ, 0x1f, UR4 ;  /* 0x0000001fff057899 */ /* 0x000fe20008011404 */
[----:B0-----:R-:W-:Y:S01]  /*0130*/  IADD3 R2, P0, PT, R0, UR8, RZ ;  /* 0x0000000800027c10 */ /* 0x001fe2000ff1e0ff */
[----:B------:R-:W-:-:S03]  /*0140*/  IMAD.MOV.U32 R0, RZ, RZ, 0xff ;  /* 0x000000ffff007424 */ /* 0x000fc600078e00ff */
[----:B------:R-:W-:Y:S02]  /*0150*/  IADD3.X R3, PT, PT, R4, UR9, RZ, P0, !PT ;  /* 0x0000000904037c10 */ /* 0x000fe400087fe4ff */
[----:B------:R-:W-:-:S03]  /*0160*/  IADD3 R4, P0, PT, R2, UR4, RZ ;  /* 0x0000000402047c10 */ /* 0x000fc6000ff1e0ff */
[----:B------:R-:W-:Y:S01]  /*0170*/  STG.E.U8 desc[UR6][R2.64], R0 ;  /* 0x0000000002007986 */ /* 0x000fe2000c101106 */
[----:B------:R-:W-:Y:S02]  /*0180*/  IADD3.X R5, PT, PT, R3, UR5, RZ, P0, !PT ;  /* 0x0000000503057c10 */ /* 0x000fe400087fe4ff */
[----:B------:R-:W-:-:S03]  /*0190*/  IADD3 R6, P0, PT, R4, UR4, RZ ;  /* 0x0000000404067c10 */ /* 0x000fc6000ff1e0ff */
[----:B------:R-:W-:Y:S01]  /*01a0*/  STG.E.U8 desc[UR6][R4.64], R0 ;  /* 0x0000000004007986 */ /* 0x000fe2000c101106 */
[----:B------:R-:W-:-:S05]  /*01b0*/  IADD3.X R7, PT, PT, R5, UR5, RZ, P0, !PT ;  /* 0x0000000505077c10 */ /* 0x000fca00087fe4ff */
[----:B------:R-:W-:Y:S01]  /*01c0*/  STG.E.U8 desc[UR6][R6.64], R0 ;  /* 0x0000000006007986 */ /* 0x000fe2000c101106 */
[----:B------:R-:W-:Y:S05]  /*01d0*/  EXIT ;  /* 0x000000000000794d */ /* 0x000fea0003800000 */
.L_x_0:
[----:B------:R-:W0:Y:S01]  /*01e0*/  LDCU.64 UR8, c[0x0][0x388] ;  /* 0x00007100ff0877ac */ /* 0x000e220008000a00 */
[----:B------:R-:W-:Y:S01]  /*01f0*/  USHF.R.S32.HI UR5, URZ, 0x1f, UR4 ;  /* 0x0000001fff057899 */ /* 0x000fe20008011404 */
[----:B0-----:R-:W-:-:S04]  /*0200*/  IADD3 R2, P0, PT, R0, UR8, RZ ;  /* 0x0000000800027c10 */ /* 0x001fc8000ff1e0ff */
[----:B------:R-:W-:Y:S02]  /*0210*/  IADD3.X R3, PT, PT, R4, UR9, RZ, P0, !PT ;  /* 0x0000000904037c10 */ /* 0x000fe400087fe4ff */
[----:B------:R-:W-:-:S03]  /*0220*/  IADD3 R4, P0, PT, R2, UR4, RZ ;  /* 0x0000000402047c10 */ /* 0x000fc6000ff1e0ff */
[----:B------:R-:W-:Y:S01]  /*0230*/  STG.E.U8 desc[UR6][R2.64], RZ ;  /* 0x000000ff02007986 */ /* 0x000fe2000c101106 */
[----:B------:R-:W-:Y:S02]  /*0240*/  IADD3.X R5, PT, PT, R3, UR5, RZ, P0, !PT ;  /* 0x0000000503057c10 */ /* 0x000fe400087fe4ff */
[----:B------:R-:W-:-:S03]  /*0250*/  IADD3 R6, P0, PT, R4, UR4, RZ ;  /* 0x0000000404067c10 */ /* 0x000fc6000ff1e0ff */
[----:B------:R-:W-:Y:S01]  /*0260*/  STG.E.U8 desc[UR6][R4.64], RZ ;  /* 0x000000ff04007986 */ /* 0x000fe2000c101106 */
[----:B------:R-:W-:-:S05]  /*0270*/  IADD3.X R7, PT, PT, R5, UR5, RZ, P0, !PT ;  /* 0x0000000505077c10 */ /* 0x000fca00087fe4ff */
[----:B------:R-:W-:Y:S01]  /*0280*/  STG.E.U8 desc[UR6][R6.64], RZ ;  /* 0x000000ff06007986 */ /* 0x000fe2000c101106 */
[----:B------:R-:W-:Y:S05]  /*0290*/  EXIT ;  /* 0x000000000000794d */ /* 0x000fea0003800000 */
.L_x_1:
[----:B------:R-:W-:-:S00]  /*02a0*/  BRA `(.L_x_1) ;  /* 0xfffffffc00fc7947 */ /* 0x000fc0000383ffff */
[----:B------:R-:W-:-:S00]  /*02b0*/  NOP ;  /* 0x0000000000007918 */ /* 0x000fc00000000000 */
        /* <DEDUP_REMOVED lines=12> */
.L_x_3:


//--------------------- .text._Z6kernalPbS_ii     --------------------------
	.section	.text._Z6kernalPbS_ii,"ax",@progbits
	.align	128
        .global         _Z6kernalPbS_ii
        .type           _Z6kernalPbS_ii,@function
        .size           _Z6kernalPbS_ii,(.L_x_4 - _Z6kernalPbS_ii)
        .other          _Z6kernalPbS_ii,@"STO_CUDA_ENTRY STV_DEFAULT"
_Z6kernalPbS_ii:
.text._Z6kernalPbS_ii:
[----:B------:R-:W-:Y:S01]  /*0000*/  LDC R1, c[0x0][0x37c] ;  /* 0x0000df00ff017b82 */ /* 0x000fe20000000800 */
[----:B------:R-:W0:Y:S07]  /*0010*/  S2R R6, SR_TID.Y ;  /* 0x0000000000067919 */ /* 0x000e2e0000002200 */
[----:B------:R-:W0:Y:S01]  /*0020*/  S2UR UR4, SR_CTAID.Y ;  /* 0x00000000000479c3 */ /* 0x000e220000002600 */
[----:B------:R-:W1:Y:S07]  /*0030*/  S2R R0, SR_TID.X ;  /* 0x0000000000007919 */ /* 0x000e6e0000002100 */
[----:B------:R-:W0:Y:S08]  /*0040*/  LDC R3, c[0x0][0x364] ;  /* 0x0000d900ff037b82 */ /* 0x000e300000000800 */
[----:B------:R-:W2:Y:S08]  /*0050*/  LDC R19, c[0x0][0x394] ;  /* 0x0000e500ff137b82 */ /* 0x000eb00000000800 */
[----:B------:R-:W1:Y:S08]  /*0060*/  S2UR UR5, SR_CTAID.X ;  /* 0x00000000000579c3 */ /* 0x000e700000002500 */
[----:B------:R-:W1:Y:S01]  /*0070*/  LDC R5, c[0x0][0x360] ;  /* 0x0000d800ff057b82 */ /* 0x000e620000000800 */
[----:B0-----:R-:W-:-:S05]  /*0080*/  IMAD R6, R3, UR4, R6 ;  /* 0x0000000403067c24 */ /* 0x001fca000f8e0206 */
[----:B--2---:R-:W-:Y:S01]  /*0090*/  ISETP.GE.AND P0, PT, R6, R19, PT ;  /* 0x000000130600720c */ /* 0x004fe20003f06270 */
[----:B-1----:R-:W-:-:S12]  /*00a0*/  IMAD R0, R5, UR5, R0 ;  /* 0x0000000505007c24 */ /* 0x002fd8000f8e0200 */
[----:B------:R-:W-:Y:S05]  /*00b0*/  @P0 EXIT ;  /* 0x000000000000094d */ /* 0x000fea0003800000 */
[----:B------:R-:W0:Y:S02]  /*00c0*/  LDC R3, c[0x0][0x390] ;  /* 0x0000e400ff037b82 */ /* 0x000e240000000800 */
[----:B0-----:R-:W-:-:S04]  /*00d0*/  ISETP.GE.AND P0, PT, R0, R3, PT ;  /* 0x000000030000720c */ /* 0x001fc80003f06270 */
[----:B------:R-:W-:-:S13]  /*00e0*/  ISETP.LT.OR P0, PT, R0, RZ, P0 ;  /* 0x000000ff0000720c */ /* 0x000fda0000701670 */
[----:B------:R-:W-:Y:S05]  /*00f0*/  @P0 EXIT ;  /* 0x000000000000094d */ /* 0x000fea0003800000 */
[C---:B------:R-:W-:Y:S01]  /*0100*/  ISETP.NE.AND P2, PT, R6.reuse, RZ, PT ;  /* 0x000000ff0600720c */ /* 0x040fe20003f45270 */
[----:B------:R-:W0:Y:S01]  /*0110*/  LDCU.64 UR6, c[0x0][0x380] ;  /* 0x00007000ff0677ac */ /* 0x000e220008000a00 */
[C---:B------:R-:W-:Y:S01]  /*0120*/  VIADD R2, R6.reuse, 0xffffffff ;  /* 0xffffffff06027836 */ /* 0x040fe20000000000 */
[----:B------:R-:W-:Y:S01]  /*0130*/  ISETP.GT.U32.AND P1, PT, R6, R19, PT ;  /* 0x000000130600720c */ /* 0x000fe20003f24070 */
[----:B------:R-:W-:Y:S01]  /*0140*/  VIADD R5, R3, 0xffffffff ;  /* 0xffffffff03057836 */ /* 0x000fe20000000000 */
[C---:B------:R-:W-:Y:S01]  /*0150*/  ISETP.NE.AND P0, PT, R0.reuse, RZ, PT ;  /* 0x000000ff0000720c */ /* 0x040fe20003f05270 */
[----:B------:R-:W-:Y:S01]  /*0160*/  VIADD R8, R19, 0xffffffff ;  /* 0xffffffff13087836 */ /* 0x000fe20000000000 */
[----:B------:R-:W1:Y:S01]  /*0170*/  LDCU.64 UR4, c[0x0][0x358] ;  /* 0x00006b00ff0477ac */ /* 0x000e620008000a00 */
[----:B------:R-:W-:Y:S01]  /*0180*/  VIADD R12, R0, 0xffffffff ;  /* 0xffffffff000c7836 */ /* 0x000fe20000000000 */
[----:B------:R-:W-:-:S04]  /*0190*/  SEL R4, R5, R0, !P0 ;  /* 0x0000000005047207 */ /* 0x000fc80004000000 */
[----:B------:R-:W-:Y:S02]  /*01a0*/  @P2 SEL R8, R2, RZ, !P1 ;  /* 0x000000ff02082207 */ /* 0x000fe40004800000 */
[----:B------:R-:W-:-:S03]  /*01b0*/  SEL R2, R5, R12, !P0 ;  /* 0x0000000c05027207 */ /* 0x000fc60004000000 */
[CC--:B------:R-:W-:Y:S02]  /*01c0*/  IMAD R7, R8.reuse, R3.reuse, R4 ;  /* 0x0000000308077224 */ /* 0x0c0fe400078e0204 */
[----:B------:R-:W-:Y:S02]  /*01d0*/  IMAD R2, R8, R3, R2 ;  /* 0x0000000308027224 */ /* 0x000fe400078e0202 */
[----:B------:R-:W-:Y:S01]  /*01e0*/  VIADD R4, R0, 0x1 ;  /* 0x0000000100047836 */ /* 0x000fe20000000000 */
[C---:B0-----:R-:W-:Y:S02]  /*01f0*/  IADD3 R14, P2, PT, R7.reuse, UR6, RZ ;  /* 0x00000006070e7c10 */ /* 0x041fe4000ff5e0ff */
[----:B------:R-:W-:Y:S02]  /*0200*/  IADD3 R10, P1, PT, R2, UR6, RZ ;  /* 0x00000006020a7c10 */ /* 0x000fe4000ff3e0ff */
[----:B------:R-:W-:Y:S02]  /*0210*/  LEA.HI.X.SX32 R15, R7, UR7, 0x1, P2 ;  /* 0x00000007070f7c11 */ /* 0x000fe400090f0eff */
[----:B------:R-:W-:-:S02]  /*0220*/  SEL R5, R5, R4, !P0 ;  /* 0x0000000405057207 */ /* 0x000fc40004000000 */
[----:B------:R-:W-:Y:S02]  /*0230*/  LEA.HI.X.SX32 R11, R2, UR7, 0x1, P1 ;  /* 0x00000007020b7c11 */ /* 0x000fe400088f0eff */
[----:B-1----:R0:W2:Y:S01]  /*0240*/  LDG.E.U8 R2, desc[UR4][R14.64] ;  /* 0x000000040e027981 */ /* 0x0020a2000c1e1100 */
[-C--:B------:R-:W-:Y:S02]  /*0250*/  IMAD R8, R8, R3.reuse, R5 ;  /* 0x0000000308087224 */ /* 0x080fe400078e0205 */
[C---:B------:R-:W-:Y:S01]  /*0260*/  IMAD R13, R6.reuse, R3, RZ ;  /* 0x00000003060d7224 */ /* 0x040fe200078e02ff */
[----:B------:R1:W3:Y:S01]  /*0270*/  LDG.E.U8 R5, desc[UR4][R10.64] ;  /* 0x000000040a057981 */ /* 0x0002e2000c1e1100 */
[----:B------:R-:W-:Y:S01]  /*0280*/  VIADD R9, R6, 0x1 ;  /* 0x0000000106097836 */ /* 0x000fe20000000000 */
[----:B------:R-:W-:Y:S02]  /*0290*/  IADD3 R16, P0, PT, R8, UR6, RZ ;  /* 0x0000000608107c10 */ /* 0x000fe4000ff1e0ff */
[----:B------:R-:W-:-:S02]  /*02a0*/  SHF.R.S32.HI R7, RZ, 0x1f, R13 ;  /* 0x0000001fff077819 */ /* 0x000fc4000001140d */
[----:B------:R-:W-:Y:S02]  /*02b0*/  LEA.HI.X.SX32 R17, R8, UR7, 0x1, P0 ;  /* 0x0000000708117c11 */ /* 0x000fe400080f0eff */
[C---:B------:R-:W-:Y:S02]  /*02c0*/  ISETP.GE.U32.AND P1, PT, R9.reuse, R19, PT ;  /* 0x000000130900720c */ /* 0x040fe40003f26070 */
[----:B------:R-:W-:Y:S01]  /*02d0*/  IADD3 R6, P2, P3, R0, UR6, R13 ;  /* 0x0000000600067c10 */ /* 0x000fe2000fb5e00d */
[----:B------:R4:W5:Y:S01]  /*02e0*/  LDG.E.U8 R8, desc[UR4][R16.64] ;  /* 0x0000000410087981 */ /* 0x000962000c1e1100 */
[----:B------:R-:W-:Y:S02]  /*02f0*/  ISETP.GE.AND P0, PT, R4, R3, PT ;  /* 0x000000030400720c */ /* 0x000fe40003f06270 */
[----:B------:R-:W-:Y:S02]  /*0300*/  IADD3.X R7, PT, PT, RZ, UR7, R7, P2, P3 ;  /* 0x00000007ff077c10 */ /* 0x000fe400097e6407 */
[----:B------:R-:W-:-:S02]  /*0310*/  SEL R18, R9, RZ, !P1 ;  /* 0x000000ff09127207 */ /* 0x000fc40004800000 */
[----:B------:R-:W-:Y:S01]  /*0320*/  SEL R12, R12, RZ, !P0 ;  /* 0x000000ff0c0c7207 */ /* 0x000fe20004000000 */
[----:B------:R-:W5:Y:S01]  /*0330*/  LDG.E.U8 R9, desc[UR4][R6.64+-0x1] ;  /* 0xffffff0406097981 */ /* 0x000f62000c1e1100 */
[----:B0-----:R-:W-:-:S03]  /*0340*/  SEL R14, R0, RZ, !P0 ;  /* 0x000000ff000e7207 */ /* 0x001fc60004000000 */
[-C--:B-1----:R-:W-:Y:S01]  /*0350*/  IMAD R11, R18, R3.reuse, R12 ;  /* 0x00000003120b7224 */ /* 0x082fe200078e020c */
[----:B------:R-:W-:Y:S01]  /*0360*/  SEL R4, R4, RZ, !P0 ;  /* 0x000000ff04047207 */ /* 0x000fe20004000000 */
[----:B------:R0:W5:Y:S03]  /*0370*/  LDG.E.U8 R12, desc[UR4][R6.64+0x1] ;  /* 0x00000104060c7981 */ /* 0x000166000c1e1100 */
[----:B------:R-:W-:Y:S01]  /*0380*/  IADD3 R10, P1, PT, R11, UR6, RZ ;  /* 0x000000060b0a7c10 */ /* 0x000fe2000ff3e0ff */
[----:B------:R-:W-:-:S03]  /*0390*/  IMAD R15, R18, R3, R14 ;  /* 0x00000003120f7224 */ /* 0x000fc600078e020e */
[----:B------:R-:W-:Y:S01]  /*03a0*/  LEA.HI.X.SX32 R11, R11, UR7, 0x1, P1 ;  /* 0x000000070b0b7c11 */ /* 0x000fe200088f0eff */
[----:B------:R-:W-:Y:S01]  /*03b0*/  IMAD R4, R18, R3, R4 ;  /* 0x0000000312047224 */ /* 0x000fe200078e0204 */
[----:B------:R-:W-:-:S03]  /*03c0*/  IADD3 R14, P0, PT, R15, UR6, RZ ;  /* 0x000000060f0e7c10 */ /* 0x000fc6000ff1e0ff */
[----:B------:R-:W5:Y:S01]  /*03d0*/  LDG.E.U8 R10, desc[UR4][R10.64] ;  /* 0x000000040a0a7981 */ /* 0x000f62000c1e1100 */
[----:B------:R-:W-:Y:S02]  /*03e0*/  LEA.HI.X.SX32 R15, R15, UR7, 0x1, P0 ;  /* 0x000000070f0f7c11 */ /* 0x000fe400080f0eff */
[----:B----4-:R-:W-:-:S03]  /*03f0*/  IADD3 R16, P0, PT, R4, UR6, RZ ;  /* 0x0000000604107c10 */ /* 0x010fc6000ff1e0ff */
[----:B------:R-:W4:Y:S01]  /*0400*/  LDG.E.U8 R14, desc[UR4][R14.64] ;  /* 0x000000040e0e7981 */ /* 0x000f22000c1e1100 */
[----:B------:R-:W-:-:S05]  /*0410*/  LEA.HI.X.SX32 R17, R4, UR7, 0x1, P0 ;  /* 0x0000000704117c11 */ /* 0x000fca00080f0eff */
[----:B------:R-:W4:Y:S01]  /*0420*/  LDG.E.U8 R16, desc[UR4][R16.64] ;  /* 0x0000000410107981 */ /* 0x000f22000c1e1100 */
[----:B------:R-:W-:-:S05]  /*0430*/  IMAD.IADD R13, R0, 0x1, R13 ;  /* 0x00000001000d7824 */ /* 0x000fca00078e020d */
[----:B------:R-:W-:Y:S02]  /*0440*/  SHF.R.S32.HI R0, RZ, 0x1f, R13 ;  /* 0x0000001fff007819 */ /* 0x000fe4000001140d */
[----:B0-----:R-:W-:-:S04]  /*0450*/  IADD3 R6, P0, PT, R13, UR6, RZ ;  /* 0x000000060d067c10 */ /* 0x001fc8000ff1e0ff */
[----:B------:R-:W-:-:S05]  /*0460*/  IADD3.X R7, PT, PT, R0, UR7, RZ, P0, !PT ;  /* 0x0000000700077c10 */ /* 0x000fca00087fe4ff */
[----:B------:R-:W4:Y:S01]  /*0470*/  LDG.E.U8 R6, desc[UR4][R6.64] ;  /* 0x0000000406067981 */ /* 0x000f22000c1e1100 */
[----:B------:R-:W-:Y:S01]  /*0480*/  IMAD.MOV.U32 R3, RZ, RZ, 0x2 ;  /* 0x00000002ff037424 */ /* 0x000fe200078e00ff */
[----:B--2---:R-:W-:Y:S02]  /*0490*/  ISETP.NE.AND P1, PT, R2, RZ, PT ;  /* 0x000000ff0200720c */ /* 0x004fe40003f25270 */
[----:B---3--:R-:W-:Y:S02]  /*04a0*/  ISETP.NE.AND P0, PT, R5, RZ, PT ;  /* 0x000000ff0500720c */ /* 0x008fe40003f05270 */
[----:B------:R-:W-:-:S09]  /*04b0*/  SEL R2, RZ, 0x1, !P1 ;  /* 0x00000001ff027807 */ /* 0x000fd20004800000 */
[----:B------:R-:W-:Y:S01]  /*04c0*/  @!P1 IMAD.MOV R3, RZ, RZ, 0x1 ;  /* 0x00000001ff039424 */ /* 0x000fe200078e02ff */
[----:B-----5:R-:W-:Y:S01]  /*04d0*/  ISETP.NE.AND P1, PT, R8, RZ, PT ;  /* 0x000000ff0800720c */ /* 0x020fe20003f25270 */
[----:B------:R-:W-:Y:S01]  /*04e0*/  @!P0 IMAD.MOV R3, RZ, RZ, R2 ;  /* 0x000000ffff038224 */ /* 0x000fe200078e0202 */
[----:B------:R-:W-:-:S03]  /*04f0*/  ISETP.NE.AND P0, PT, R9, RZ, PT ;  /* 0x000000ff0900720c */ /* 0x000fc60003f05270 */
[----:B------:R-:W-:-:S08]  /*0500*/  VIADD R2, R3, 0x1 ;  /* 0x0000000103027836 */ /* 0x000fd00000000000 */
[----:B------:R-:W-:Y:S01]  /*0510*/  @!P1 IMAD.MOV R2, RZ, RZ, R3 ;  /* 0x000000ffff029224 */ /* 0x000fe200078e0203 */
[----:B------:R-:W-:-:S03]  /*0520*/  ISETP.NE.AND P1, PT, R12, RZ, PT ;  /* 0x000000ff0c00720c */ /* 0x000fc60003f25270 */
[----:B------:R-:W-:Y:S02]  /*0530*/  VIADD R3, R2, 0x1 ;  /* 0x0000000102037836 */ /* 0x000fe40000000000 */
[----:B------:R-:W-:Y:S01]  /*0540*/  @!P0 IMAD.MOV R3, RZ, RZ, R2 ;  /* 0x000000ffff038224 */ /* 0x000fe200078e0202 */
[----:B------:R-:W-:-:S03]  /*0550*/  ISETP.NE.AND P0, PT, R10, RZ, PT ;  /* 0x000000ff0a00720c */ /* 0x000fc60003f05270 */
[----:B------:R-:W-:-:S04]  /*0560*/  VIADD R2, R3, 0x1 ;  /* 0x0000000103027836 */ /* 0x000fc80000000000 */
[----:B------:R-:W-:Y:S01]  /*0570*/  @!P1 IMAD.MOV R2, RZ, RZ, R3 ;  /* 0x000000ffff029224 */ /* 0x000fe200078e0203 */
[----:B----4-:R-:W-:-:S03]  /*0580*/  ISETP.NE.AND P1, PT, R14, RZ, PT ;  /* 0x000000ff0e00720c */ /* 0x010fc60003f25270 */
[----:B------:R-:W-:Y:S02]  /*0590*/  VIADD R3, R2, 0x1 ;  /* 0x0000000102037836 */ /* 0x000fe40000000000 */
[----:B------:R-:W-:Y:S01]  /*05a0*/  @!P0 IMAD.MOV R3, RZ, RZ, R2 ;  /* 0x000000ffff038224 */ /* 0x000fe200078e0202 */
[----:B------:R-:W-:-:S03]  /*05b0*/  ISETP.NE.AND P0, PT, R16, RZ, PT ;  /* 0x000000ff1000720c */ /* 0x000fc60003f05270 */
[----:B------:R-:W-:-:S04]  /*05c0*/  VIADD R2, R3, 0x1 ;  /* 0x0000000103027836 */ /* 0x000fc80000000000 */
[----:B------:R-:W-:-:S04]  /*05d0*/  @!P1 IMAD.MOV R2, RZ, RZ, R3 ;  /* 0x000000ffff029224 */ /* 0x000fc800078e0203 */
[----:B------:R-:W-:Y:S02]  /*05e0*/  VIADD R4, R2, 0x1 ;  /* 0x0000000102047836 */ /* 0x000fe40000000000 */
[----:B------:R-:W-:-:S05]  /*05f0*/  @!P0 IMAD.MOV R4, RZ, RZ, R2 ;  /* 0x000000ffff048224 */ /* 0x000fca00078e0202 */
[----:B------:R-:W-:-:S04]  /*0600*/  ISETP.NE.AND P0, PT, R4, 0x3, PT ;  /* 0x000000030400780c */ /* 0x000fc80003f05270 */
[----:B------:R-:W-:-:S13]  /*0610*/  ISETP.NE.OR P0, PT, R6, RZ, P0 ;  /* 0x000000ff0600720c */ /* 0x000fda0000705670 */
[----:B------:R-:W0:Y:S01]  /*0620*/  @!P0 LDC.64 R2, c[0x0][0x388] ;  /* 0x0000e200ff028b82 */ /* 0x000e220000000a00 */
[----:B------:R-:W-:Y:S01]  /*0630*/  IMAD.MOV.U32 R5, RZ, RZ, 0x1 ;  /* 0x00000001ff057424 */ /* 0x000fe200078e00ff */
[----:B0-----:R-:W-:-:S05]  /*0640*/  @!P0 IADD3 R2, P1, PT, R13, R2, RZ ;  /* 0x000000020d028210 */ /* 0x001fca0007f3e0ff */
[----:B------:R-:W-:-:S05]  /*0650*/  @!P0 IMAD.X R3, R0, 0x1, R3, P1 ;  /* 0x0000000100038824 */ /* 0x000fca00008e0603 */
[----:B------:R0:W-:Y:S01]  /*0660*/  @!P0 STG.E.U8 desc[UR4][R2.64], R5 ;  /* 0x0000000502008986 */ /* 0x0001e2000c101104 */
[----:B------:R-:W-:Y:S05]  /*0670*/  @!P0 EXIT ;  /* 0x000000000000894d */ /* 0x000fea0003800000 */
[----:B------:R-:W-:-:S13]  /*0680*/  ISETP.NE.AND P0, PT, R6, RZ, PT ;  /* 0x000000ff0600720c */ /* 0x000fda0003f05270 */
[----:B------:R-:W-:Y:S05]  /*0690*/  @!P0 EXIT ;  /* 0x000000000000894d */ /* 0x000fea0003800000 */
[----:B------:R-:W-:-:S05]  /*06a0*/  VIADD R4, R4, 0xfffffffc ;  /* 0xfffffffc04047836 */ /* 0x000fca0000000000 */
[----:B------:R-:W-:-:S13]  /*06b0*/  ISETP.GT.U32.AND P0, PT, R4, -0x3, PT ;  /* 0xfffffffd0400780c */ /* 0x000fda0003f04070 */
[----:B0-----:R-:W0:Y:S02]  /*06c0*/  @!P0 LDC.64 R2, c[0x0][0x388] ;  /* 0x0000e200ff028b82 */ /* 0x001e240000000a00 */
[----:B0-----:R-:W-:-:S05]  /*06d0*/  @!P0 IADD3 R2, P1, PT, R13, R2, RZ ;  /* 0x000000020d028210 */ /* 0x001fca0007f3e0ff */
[----:B------:R-:W-:-:S05]  /*06e0*/  @!P0 IMAD.X R3, R0, 0x1, R3, P1 ;  /* 0x0000000100038824 */ /* 0x000fca00008e0603 */
[----:B------:R0:W-:Y:S01]  /*06f0*/  @!P0 STG.E.U8 desc[UR4][R2.64], RZ ;  /* 0x000000ff02008986 */ /* 0x0001e2000c101104 */
[----:B------:R-:W-:Y:S05]  /*0700*/  @!P0 EXIT ;  /* 0x000000000000894d */ /* 0x000fea0003800000 */
[----:B------:R-:W0:Y:S01]  /*0710*/  LDCU.64 UR6, c[0x0][0x388] ;  /* 0x00007100ff0677ac */ /* 0x000e220008000a00 */
[----:B------:R-:W-:Y:S01]  /*0720*/  IMAD.MOV.U32 R4, RZ, RZ, 0x1 ;  /* 0x00000001ff047424 */ /* 0x000fe200078e00ff */
[----:B0-----:R-:W-:-:S04]  /*0730*/  IADD3 R2, P0, PT, R13, UR6, RZ ;  /* 0x000000060d027c10 */ /* 0x001fc8000ff1e0ff */
[----:B------:R-:W-:Y:S02]  /*0740*/  IADD3.X R3, PT, PT, R0, UR7, RZ, P0, !PT ;  /* 0x0000000700037c10 */ /* 0x000fe400087fe4ff */
[----:B------:R-:W-:-:S05]  /*0750*/  PRMT R0, R4, 0x7610, R0 ;  /* 0x0000761004007816 */ /* 0x000fca0000000000 */
[----:B------:R-:W-:Y:S01]  /*0760*/  STG.E.U8 desc[UR4][R2.64], R0 ;  /* 0x0000000002007986 */ /* 0x000fe2000c101104 */
[----:B------:R-:W-:Y:S05]  /*0770*/  EXIT ;  /* 0x000000000000794d */ /* 0x000fea0003800000 */
.L_x_2:
        /* <DEDUP_REMOVED lines=16> */
.L_x_4:


//--------------------- .nv.shared.reserved.0     --------------------------
	.section	.nv.shared.reserved.0,"aw",@nobits
	.weak		__nv_reservedSMEM_offset_0_alias
	.size		__nv_reservedSMEM_offset_0_alias, 0, 64
	.other		__nv_reservedSMEM_offset_0_alias,@"STO_CUDA_RESERVED_SHARED STV_DEFAULT"
__nv_reservedSMEM_offset_0_alias:
	.zero		0
	.zero		64


//--------------------- .nv.constant0._Z6renderPbPhii --------------------------
	.section	.nv.constant0._Z6renderPbPhii,"a",@progbits
	.sectionflags	@""
	.align	4
.nv.constant0._Z6renderPbPhii:
	.zero		920


//--------------------- .nv.constant0._Z6kernalPbS_ii --------------------------
	.section	.nv.constant0._Z6kernalPbS_ii,"a",@progbits
	.sectionflags	@""
	.align	4
.nv.constant0._Z6kernalPbS_ii:
	.zero		920


//--------------------- SYMBOLS --------------------------

	.type		.nv.reservedSmem.offset0,@object
	.size		.nv.reservedSmem.offset0,0x4
